//
// Generated by NVIDIA NVVM Compiler
//
// Compiler Build ID: CL-36424714
// Cuda compilation tools, release 13.0, V13.0.88
// Based on NVVM 20.0.0
//

.version 9.0
.target sm_100
.address_size 64

	// .globl	_Z15initTemperaturePfjjjjj

.visible .entry _Z15initTemperaturePfjjjjj(
	.param .u64 .ptr .align 1 _Z15initTemperaturePfjjjjj_param_0,
	.param .u32 _Z15initTemperaturePfjjjjj_param_1,
	.param .u32 _Z15initTemperaturePfjjjjj_param_2,
	.param .u32 _Z15initTemperaturePfjjjjj_param_3,
	.param .u32 _Z15initTemperaturePfjjjjj_param_4,
	.param .u32 _Z15initTemperaturePfjjjjj_param_5
)
{
	.reg .pred 	%p<7>;
	.reg .b32 	%r<18>;
	.reg .b32 	%f<2>;
	.reg .b64 	%rd<7>;

	ld.param.u64 	%rd2, [_Z15initTemperaturePfjjjjj_param_0];
	ld.param.u32 	%r3, [_Z15initTemperaturePfjjjjj_param_1];
	ld.param.u32 	%r7, [_Z15initTemperaturePfjjjjj_param_2];
	ld.param.u32 	%r4, [_Z15initTemperaturePfjjjjj_param_3];
	ld.param.u32 	%r5, [_Z15initTemperaturePfjjjjj_param_4];
	ld.param.u32 	%r6, [_Z15initTemperaturePfjjjjj_param_5];
	cvta.to.global.u64 	%rd1, %rd2;
	mov.u32 	%r8, %ctaid.x;
	mov.u32 	%r9, %ntid.x;
	mov.u32 	%r10, %tid.x;
	mad.lo.s32 	%r11, %r8, %r9, %r10;
	mov.u32 	%r12, %ctaid.y;
	mov.u32 	%r13, %ntid.y;
	mul.lo.s32 	%r14, %r12, %r13;
	mov.u32 	%r15, %tid.y;
	mul.lo.s32 	%r1, %r14, %r15;
	mad.lo.s32 	%r2, %r7, %r1, %r11;
	setp.ge.u32 	%p1, %r1, %r3;
	setp.ge.u32 	%p2, %r11, %r7;
	or.pred  	%p3, %p1, %p2;
	@%p3 bra 	$L__BB0_4;
	setp.ge.u32 	%p4, %r1, %r5;
	sub.s32 	%r16, %r3, %r6;
	setp.lt.u32 	%p5, %r1, %r16;
	and.pred  	%p6, %p4, %p5;
	@%p6 bra 	$L__BB0_3;
	cvt.rn.f32.u32 	%f1, %r4;
	mul.wide.s32 	%rd5, %r2, 4;
	add.s64 	%rd6, %rd1, %rd5;
	st.global.f32 	[%rd6], %f1;
	bra.uni 	$L__BB0_4;
$L__BB0_3:
	mul.wide.s32 	%rd3, %r2, 4;
	add.s64 	%rd4, %rd1, %rd3;
	mov.b32 	%r17, 0;
	st.global.u32 	[%rd4], %r17;
$L__BB0_4:
	ret;

}


// ===== COMPILED SASS (sm_100) =====

	.target	sm_100

	.elftype	@"ET_EXEC"


//--------------------- .note.nv.tkinfo           --------------------------
	.section	.note.nv.tkinfo,"",@"SHT_NOTE"
	.sectionflags	@"SHF_NOTE_NV_TKINFO"
	.tkinfo
        /*0018*/ 	.word	0x00000002
        /*0030*/ 	.string	""
        /*0030*/ 	.string	"ptxas"
        /*0030*/ 	.string	"Cuda compilation tools, release 13.0, V13.0.88"
        /*0030*/ 	.string	"Build cuda_13.0.r13.0/compiler.36424714_0"
        /*0030*/ 	.string	"-arch sm_100 -m 64 "



//--------------------- .note.nv.cuinfo           --------------------------
	.section	.note.nv.cuinfo,"",@"SHT_NOTE"
	.sectionflags	@"SHF_NOTE_NV_CUINFO"
        /*0018*/ 	.short	0x0002
        /*001a*/ 	.short	0x0064
        /*001c*/ 	.short	0x0082
	.zero		2


//--------------------- .nv.info                  --------------------------
	.section	.nv.info,"",@"SHT_CUDA_INFO"
	.align	4


	//----- nvinfo : EIATTR_REGCOUNT
	.align		4
        /*0000*/ 	.byte	0x04, 0x2f
        /*0002*/ 	.short	(.L_1 - .L_0)
	.align		4
.L_0:
        /*0004*/ 	.word	index@(_Z15initTemperaturePfjjjjj)
        /*0008*/ 	.word	0x0000000a


	//----- nvinfo : EIATTR_FRAME_SIZE
	.align		4
.L_1:
        /*000c*/ 	.byte	0x04, 0x11
        /*000e*/ 	.short	(.L_3 - .L_2)
	.align		4
.L_2:
        /*0010*/ 	.word	index@(_Z15initTemperaturePfjjjjj)
        /*0014*/ 	.word	0x00000000


	//----- nvinfo : EIATTR_MIN_STACK_SIZE
	.align		4
.L_3:
        /*0018*/ 	.byte	0x04, 0x12
        /*001a*/ 	.short	(.L_5 - .L_4)
	.align		4
.L_4:
        /*001c*/ 	.word	index@(_Z15initTemperaturePfjjjjj)
        /*0020*/ 	.word	0x00000000
.L_5:


//--------------------- .nv.compat                --------------------------
	.section	.nv.compat,"",@"SHT_CUDA_COMPAT_INFO"
	.align	4
        /*0000*/ 	.byte	0x02, 0x09, 0x00, 0x00, 0x02, 0x02, 0x01, 0x00, 0x02, 0x05, 0x05, 0x00, 0x03, 0x07, 0x01, 0x01
        /*0010*/ 	.byte	0x02, 0x03, 0x00, 0x00, 0x02, 0x06, 0x01, 0x00, 0x04, 0x0b, 0x08, 0x00, 0x09, 0x00, 0x00, 0x00
        /*0020*/ 	.byte	0x00, 0x00, 0x00, 0x00


//--------------------- .nv.info._Z15initTemperaturePfjjjjj --------------------------
	.section	.nv.info._Z15initTemperaturePfjjjjj,"",@"SHT_CUDA_INFO"
	.sectionflags	@""
	.align	4


	//----- nvinfo : EIATTR_CUDA_API_VERSION
	.align		4
        /*0000*/ 	.byte	0x04, 0x37
        /*0002*/ 	.short	(.L_7 - .L_6)
.L_6:
        /*0004*/ 	.word	0x00000082


	//----- nvinfo : EIATTR_KPARAM_INFO
	.align		4
.L_7:
        /*0008*/ 	.byte	0x04, 0x17
        /*000a*/ 	.short	(.L_9 - .L_8)
.L_8:
        /*000c*/ 	.word	0x00000000
        /*0010*/ 	.short	0x0005
        /*0012*/ 	.short	0x0018
        /*0014*/ 	.byte	0x00, 0xf0, 0x11, 0x00


	//----- nvinfo : EIATTR_KPARAM_INFO
	.align		4
.L_9:
        /*0018*/ 	.byte	0x04, 0x17
        /*001a*/ 	.short	(.L_11 - .L_10)
.L_10:
        /*001c*/ 	.word	0x00000000
        /*0020*/ 	.short	0x0004
        /*0022*/ 	.short	0x0014
        /*0024*/ 	.byte	0x00, 0xf0, 0x11, 0x00


	//----- nvinfo : EIATTR_KPARAM_INFO
	.align		4
.L_11:
        /*0028*/ 	.byte	0x04, 0x17
        /*002a*/ 	.short	(.L_13 - .L_12)
.L_12:
        /*002c*/ 	.word	0x00000000
        /*0030*/ 	.short	0x0003
        /*0032*/ 	.short	0x0010
        /*0034*/ 	.byte	0x00, 0xf0, 0x11, 0x00


	//----- nvinfo : EIATTR_KPARAM_INFO
	.align		4
.L_13:
        /*0038*/ 	.byte	0x04, 0x17
        /*003a*/ 	.short	(.L_15 - .L_14)
.L_14:
        /*003c*/ 	.word	0x00000000
        /*0040*/ 	.short	0x0002
        /*0042*/ 	.short	0x000c
        /*0044*/ 	.byte	0x00, 0xf0, 0x11, 0x00


	//----- nvinfo : EIATTR_KPARAM_INFO
	.align		4
.L_15:
        /*0048*/ 	.byte	0x04, 0x17
        /*004a*/ 	.short	(.L_17 - .L_16)
.L_16:
        /*004c*/ 	.word	0x00000000
        /*0050*/ 	.short	0x0001
        /*0052*/ 	.short	0x0008
        /*0054*/ 	.byte	0x00, 0xf0, 0x11, 0x00


	//----- nvinfo : EIATTR_KPARAM_INFO
	.align		4
.L_17:
        /*0058*/ 	.byte	0x04, 0x17
        /*005a*/ 	.short	(.L_19 - .L_18)
.L_18:
        /*005c*/ 	.word	0x00000000
        /*0060*/ 	.short	0x0000
        /*0062*/ 	.short	0x0000
        /*0064*/ 	.byte	0x00, 0xf5, 0x21, 0x00


	//----- nvinfo : EIATTR_SPARSE_MMA_MASK
	.align		4
.L_19:
        /*0068*/ 	.byte	0x03, 0x50
        /*006a*/ 	.short	0x0000


	//----- nvinfo : EIATTR_MAXREG_COUNT
	.align		4
        /*006c*/ 	.byte	0x03, 0x1b
        /*006e*/ 	.short	0x00ff


	//----- nvinfo : EIATTR_MERCURY_ISA_VERSION
	.align		4
        /*0070*/ 	.byte	0x03, 0x5f
        /*0072*/ 	.short	0x0101


	//----- nvinfo : EIATTR_VRC_CTA_INIT_COUNT
	.align		4
        /*0074*/ 	.byte	0x02, 0x4a
	.zero		1
	.zero		1


	//----- nvinfo : EIATTR_EXIT_INSTR_OFFSETS
	.align		4
        /*0078*/ 	.byte	0x04, 0x1c
        /*007a*/ 	.short	(.L_21 - .L_20)


	//   ....[0]....
.L_20:
        /*007c*/ 	.word	0x000000e0


	//   ....[1]....
        /*0080*/ 	.word	0x000001a0


	//   ....[2]....
        /*0084*/ 	.word	0x000001e0


	//----- nvinfo : EIATTR_CBANK_PARAM_SIZE
	.align		4
.L_21:
        /*0088*/ 	.byte	0x03, 0x19
        /*008a*/ 	.short	0x001c


	//----- nvinfo : EIATTR_PARAM_CBANK
	.align		4
        /*008c*/ 	.byte	0x04, 0x0a
        /*008e*/ 	.short	(.L_23 - .L_22)
	.align		4
.L_22:
        /*0090*/ 	.word	index@(.nv.constant0._Z15initTemperaturePfjjjjj)
        /*0094*/ 	.short	0x0380
        /*0096*/ 	.short	0x001c


	//----- nvinfo : EIATTR_SW_WAR
	.align		4
.L_23:
        /*0098*/ 	.byte	0x04, 0x36
        /*009a*/ 	.short	(.L_25 - .L_24)
.L_24:
        /*009c*/ 	.word	0x00000008
.L_25:


//--------------------- .nv.callgraph             --------------------------
	.section	.nv.callgraph,"",@"SHT_CUDA_CALLGRAPH"
	.align	4
	.sectionentsize	8
	.align		4
        /*0000*/ 	.word	0x00000000
	.align		4
        /*0004*/ 	.word	0xffffffff
	.align		4
        /*0008*/ 	.word	0x00000000
	.align		4
        /*000c*/ 	.word	0xfffffffe
	.align		4
        /*0010*/ 	.word	0x00000000
	.align		4
        /*0014*/ 	.word	0xfffffffd
	.align		4
        /*0018*/ 	.word	0x00000000
	.align		4
        /*001c*/ 	.word	0xfffffffc


//--------------------- .text._Z15initTemperaturePfjjjjj --------------------------
	.section	.text._Z15initTemperaturePfjjjjj,"ax",@progbits
	.align	128
        .global         _Z15initTemperaturePfjjjjj
        .type           _Z15initTemperaturePfjjjjj,@function
        .size           _Z15initTemperaturePfjjjjj,(.L_x_1 - _Z15initTemperaturePfjjjjj)
        .other          _Z15initTemperaturePfjjjjj,@"STO_CUDA_ENTRY STV_DEFAULT"
_Z15initTemperaturePfjjjjj:
.text._Z15initTemperaturePfjjjjj:
[----:B------:R-:W-:Y:S01]  /*0000*/  LDC R1, c[0x0][0x37c] ;  /* 0x0000df00ff017b82 */ /* 0x000fe20000000800 */
[----:B------:R-:W0:Y:S07]  /*0010*/  S2R R3, SR_TID.X ;  /* 0x0000000000037919 */ /* 0x000e2e0000002100 */
[----:B------:R-:W1:Y:S01]  /*0020*/  S2UR UR4, SR_CTAID.Y ;  /* 0x00000000000479c3 */ /* 0x000e620000002600 */
[----:B------:R-:W2:Y:S01]  /*0030*/  LDCU.64 UR8, c[0x0][0x388] ;  /* 0x00007100ff0877ac */ /* 0x000ea20008000a00 */
[----:B------:R-:W3:Y:S06]  /*0040*/  S2R R2, SR_TID.Y ;  /* 0x0000000000027919 */ /* 0x000eec0000002200 */
[----:B------:R-:W0:Y:S08]  /*0050*/  S2UR UR6, SR_CTAID.X ;  /* 0x00000000000679c3 */ /* 0x000e300000002500 */
[----:B------:R-:W0:Y:S01]  /*0060*/  LDC R0, c[0x0][0x360] ;  /* 0x0000d800ff007b82 */ /* 0x000e220000000800 */
[----:B------:R-:W1:Y:S02]  /*0070*/  LDCU UR5, c[0x0][0x364] ;  /* 0x00006c80ff0577ac */ /* 0x000e640008000800 */
[----:B-1----:R-:W-:Y:S01]  /*0080*/  UIMAD UR4, UR4, UR5, URZ ;  /* 0x00000005040472a4 */ /* 0x002fe2000f8e02ff */
[----:B0-----:R-:W-:-:S05]  /*0090*/  IMAD R0, R0, UR6, R3 ;  /* 0x0000000600007c24 */ /* 0x001fca000f8e0203 */
[----:B---3--:R-:W-:Y:S01]  /*00a0*/  IMAD R3, R2, UR4, RZ ;  /* 0x0000000402037c24 */ /* 0x008fe2000f8e02ff */
[----:B--2---:R-:W-:-:S03]  /*00b0*/  ISETP.GE.U32.AND P0, PT, R0, UR9, PT ;  /* 0x0000000900007c0c */ /* 0x004fc6000bf06070 */
[C---:B------:R-:W-:Y:S01]  /*00c0*/  IMAD R5, R3.reuse, UR9, R0 ;  /* 0x0000000903057c24 */ /* 0x040fe2000f8e0200 */
[----:B------:R-:W-:-:S13]  /*00d0*/  ISETP.GE.U32.OR P0, PT, R3, UR8, P0 ;  /* 0x0000000803007c0c */ /* 0x000fda0008706470 */
[----:B------:R-:W-:Y:S05]  /*00e0*/  @P0 EXIT ;  /* 0x000000000000094d */ /* 0x000fea0003800000 */
[----:B------:R-:W0:Y:S01]  /*00f0*/  LDCU UR4, c[0x0][0x398] ;  /* 0x00007300ff0477ac */ /* 0x000e220008000800 */
[----:B------:R-:W1:Y:S01]  /*0100*/  LDCU UR5, c[0x0][0x394] ;  /* 0x00007280ff0577ac */ /* 0x000e620008000800 */
[----:B0-----:R-:W-:-:S06]  /*0110*/  UIADD3 UR4, UPT, UPT, UR8, -UR4, URZ ;  /* 0x8000000408047290 */ /* 0x001fcc000fffe0ff */
[----:B------:R-:W-:-:S04]  /*0120*/  ISETP.GE.U32.AND P0, PT, R3, UR4, PT ;  /* 0x0000000403007c0c */ /* 0x000fc8000bf06070 */
[----:B-1----:R-:W-:Y:S01]  /*0130*/  ISETP.GE.U32.AND P0, PT, R3, UR5, !P0 ;  /* 0x0000000503007c0c */ /* 0x002fe2000c706070 */
[----:B------:R-:W0:-:S12]  /*0140*/  LDCU.64 UR4, c[0x0][0x358] ;  /* 0x00006b00ff0477ac */ /* 0x000e180008000a00 */
[----:B------:R-:W1:Y:S08]  /*0150*/  @!P0 LDC R7, c[0x0][0x390] ;  /* 0x0000e400ff078b82 */ /* 0x000e700000000800 */
[----:B------:R-:W2:Y:S01]  /*0160*/  @!P0 LDC.64 R2, c[0x0][0x380] ;  /* 0x0000e000ff028b82 */ /* 0x000ea20000000a00 */
[----:B-1----:R-:W-:Y:S01]  /*0170*/  @!P0 I2FP.F32.U32 R7, R7 ;  /* 0x0000000700078245 */ /* 0x002fe20000201000 */
[----:B--2---:R-:W-:-:S05]  /*0180*/  @!P0 IMAD.WIDE R2, R5, 0x4, R2 ;  /* 0x0000000405028825 */ /* 0x004fca00078e0202 */
[----:B0-----:R0:W-:Y:S01]  /*0190*/  @!P0 STG.E desc[UR4][R2.64], R7 ;  /* 0x0000000702008986 */ /* 0x0011e2000c101904 */
[----:B------:R-:W-:Y:S05]  /*01a0*/  @!P0 EXIT ;  /* 0x000000000000894d */ /* 0x000fea0003800000 */
[----:B0-----:R-:W0:Y:S02]  /*01b0*/  LDC.64 R2, c[0x0][0x380] ;  /* 0x0000e000ff027b82 */ /* 0x001e240000000a00 */
[----:B0-----:R-:W-:-:S05]  /*01c0*/  IMAD.WIDE R2, R5, 0x4, R2 ;  /* 0x0000000405027825 */ /* 0x001fca00078e0202 */
[----:B------:R-:W-:Y:S01]  /*01d0*/  STG.E desc[UR4][R2.64], RZ ;  /* 0x000000ff02007986 */ /* 0x000fe2000c101904 */
[----:B------:R-:W-:Y:S05]  /*01e0*/  EXIT ;  /* 0x000000000000794d */ /* 0x000fea0003800000 */
.L_x_0:
[----:B------:R-:W-:-:S00]  /*01f0*/  BRA `(.L_x_0) ;  /* 0xfffffffc00fc7947 */ /* 0x000fc0000383ffff */
[----:B------:R-:W-:-:S00]  /*0200*/  NOP ;  /* 0x0000000000007918 */ /* 0x000fc00000000000 */
[----:B------:R-:W-:-:S00]  /*0210*/  NOP ;  /* 0x0000000000007918 */ /* 0x000fc00000000000 */
[----:B------:R-:W-:-:S00]  /*0220*/  NOP ;  /* 0x0000000000007918 */ /* 0x000fc00000000000 */
[----:B------:R-:W-:-:S00]  /*0230*/  NOP ;  /* 0x0000000000007918 */ /* 0x000fc00000000000 */
[----:B------:R-:W-:-:S00]  /*0240*/  NOP ;  /* 0x0000000000007918 */ /* 0x000fc00000000000 */
[----:B------:R-:W-:-:S00]  /*0250*/  NOP ;  /* 0x0000000000007918 */ /* 0x000fc00000000000 */
[----:B------:R-:W-:-:S00]  /*0260*/  NOP ;  /* 0x0000000000007918 */ /* 0x000fc00000000000 */
[----:B------:R-:W-:-:S00]  /*0270*/  NOP ;  /* 0x0000000000007918 */ /* 0x000fc00000000000 */
.L_x_1:


//--------------------- .nv.shared.reserved.0     --------------------------
	.section	.nv.shared.reserved.0,"aw",@nobits
	.weak		__nv_reservedSMEM_offset_0_alias
	.size		__nv_reservedSMEM_offset_0_alias, 0, 64
	.other		__nv_reservedSMEM_offset_0_alias,@"STO_CUDA_RESERVED_SHARED STV_DEFAULT"
__nv_reservedSMEM_offset_0_alias:
	.zero		0
	.zero		64


//--------------------- .nv.constant0._Z15initTemperaturePfjjjjj --------------------------
	.section	.nv.constant0._Z15initTemperaturePfjjjjj,"a",@progbits
	.sectionflags	@""
	.align	4
.nv.constant0._Z15initTemperaturePfjjjjj:
	.zero		924


//--------------------- SYMBOLS --------------------------

	.type		.nv.reservedSmem.offset0,@object
	.size		.nv.reservedSmem.offset0,0x4
